//
// Generated by NVIDIA NVVM Compiler
//
// Compiler Build ID: CL-36424714
// Cuda compilation tools, release 13.0, V13.0.88
// Based on NVVM 20.0.0
//

.version 9.0
.target sm_100
.address_size 64

	// .globl	_Z9greetingsv
.extern .func  (.param .b32 func_retval0) vprintf
(
	.param .b64 vprintf_param_0,
	.param .b64 vprintf_param_1
)
;
.global .align 1 .b8 $str[32] = {72, 101, 108, 108, 111, 32, 119, 111, 114, 108, 100, 33, 32, 77, 121, 32, 116, 104, 114, 101, 97, 100, 73, 100, 32, 105, 115, 32, 37, 100, 10};

.visible .entry _Z9greetingsv()
{
	.local .align 8 .b8 	__local_depot0[8];
	.reg .b64 	%SP;
	.reg .b64 	%SPL;
	.reg .b32 	%r<7>;
	.reg .b64 	%rd<5>;

	mov.u64 	%SPL, __local_depot0;
	cvta.local.u64 	%SP, %SPL;
	add.u64 	%rd1, %SP, 0;
	add.u64 	%rd2, %SPL, 0;
	mov.u32 	%r1, %ctaid.x;
	mov.u32 	%r2, %ntid.x;
	mov.u32 	%r3, %tid.x;
	mad.lo.s32 	%r4, %r1, %r2, %r3;
	st.local.u32 	[%rd2], %r4;
	mov.u64 	%rd3, $str;
	cvta.global.u64 	%rd4, %rd3;
	{ // callseq 0, 0
	.param .b64 param0;
	st.param.b64 	[param0], %rd4;
	.param .b64 param1;
	st.param.b64 	[param1], %rd1;
	.param .b32 retval0;
	call.uni (retval0), 
	vprintf, 
	(
	param0, 
	param1
	);
	ld.param.b32 	%r5, [retval0];
	} // callseq 0
	ret;

}


// ===== COMPILED SASS (sm_100) =====

	.target	sm_100

	.elftype	@"ET_EXEC"


//--------------------- .note.nv.tkinfo           --------------------------
	.section	.note.nv.tkinfo,"",@"SHT_NOTE"
	.sectionflags	@"SHF_NOTE_NV_TKINFO"
	.tkinfo
        /*0018*/ 	.word	0x00000002
        /*0030*/ 	.string	""
        /*0030*/ 	.string	"ptxas"
        /*0030*/ 	.string	"Cuda compilation tools, release 13.0, V13.0.88"
        /*0030*/ 	.string	"Build cuda_13.0.r13.0/compiler.36424714_0"
        /*0030*/ 	.string	"-arch sm_100 -m 64 "



//--------------------- .note.nv.cuinfo           --------------------------
	.section	.note.nv.cuinfo,"",@"SHT_NOTE"
	.sectionflags	@"SHF_NOTE_NV_CUINFO"
        /*0018*/ 	.short	0x0002
        /*001a*/ 	.short	0x0064
        /*001c*/ 	.short	0x0082
	.zero		2


//--------------------- .nv.info                  --------------------------
	.section	.nv.info,"",@"SHT_CUDA_INFO"
	.align	4


	//----- nvinfo : EIATTR_REGCOUNT
	.align		4
        /*0000*/ 	.byte	0x04, 0x2f
        /*0002*/ 	.short	(.L_2 - .L_1)
	.align		4
.L_1:
        /*0004*/ 	.word	index@(_Z9greetingsv)
        /*0008*/ 	.word	0x00000018


	//----- nvinfo : EIATTR_FRAME_SIZE
	.align		4
.L_2:
        /*000c*/ 	.byte	0x04, 0x11
        /*000e*/ 	.short	(.L_4 - .L_3)
	.align		4
.L_3:
        /*0010*/ 	.word	index@(_Z9greetingsv)
        /*0014*/ 	.word	0x00000008


	//----- nvinfo : EIATTR_MIN_STACK_SIZE
	.align		4
.L_4:
        /*0018*/ 	.byte	0x04, 0x12
        /*001a*/ 	.short	(.L_6 - .L_5)
	.align		4
.L_5:
        /*001c*/ 	.word	index@(_Z9greetingsv)
        /*0020*/ 	.word	0x00000008
.L_6:


//--------------------- .nv.compat                --------------------------
	.section	.nv.compat,"",@"SHT_CUDA_COMPAT_INFO"
	.align	4
        /*0000*/ 	.byte	0x02, 0x09, 0x00, 0x00, 0x02, 0x02, 0x01, 0x00, 0x02, 0x05, 0x05, 0x00, 0x03, 0x07, 0x01, 0x01
        /*0010*/ 	.byte	0x02, 0x03, 0x00, 0x00, 0x02, 0x06, 0x01, 0x00, 0x04, 0x0b, 0x08, 0x00, 0x09, 0x00, 0x00, 0x00
        /*0020*/ 	.byte	0x00, 0x00, 0x00, 0x00


//--------------------- .nv.info._Z9greetingsv    --------------------------
	.section	.nv.info._Z9greetingsv,"",@"SHT_CUDA_INFO"
	.sectionflags	@""
	.align	4


	//----- nvinfo : EIATTR_CUDA_API_VERSION
	.align		4
        /*0000*/ 	.byte	0x04, 0x37
        /*0002*/ 	.short	(.L_8 - .L_7)
.L_7:
        /*0004*/ 	.word	0x00000082


	//----- nvinfo : EIATTR_SPARSE_MMA_MASK
	.align		4
.L_8:
        /*0008*/ 	.byte	0x03, 0x50
        /*000a*/ 	.short	0x0000


	//----- nvinfo : EIATTR_MAXREG_COUNT
	.align		4
        /*000c*/ 	.byte	0x03, 0x1b
        /*000e*/ 	.short	0x00ff


	//----- nvinfo : EIATTR_EXTERNS
	.align		4
        /*0010*/ 	.byte	0x04, 0x0f
        /*0012*/ 	.short	(.L_10 - .L_9)


	//   ....[0]....
	.align		4
.L_9:
        /*0014*/ 	.word	index@(vprintf)


	//----- nvinfo : EIATTR_MERCURY_ISA_VERSION
	.align		4
.L_10:
        /*0018*/ 	.byte	0x03, 0x5f
        /*001a*/ 	.short	0x0101


	//----- nvinfo : EIATTR_VRC_CTA_INIT_COUNT
	.align		4
        /*001c*/ 	.byte	0x02, 0x4a
	.zero		1
	.zero		1


	//----- nvinfo : EIATTR_SYSCALL_OFFSETS
	.align		4
        /*0020*/ 	.byte	0x04, 0x46
        /*0022*/ 	.short	(.L_12 - .L_11)


	//   ....[0]....
.L_11:
        /*0024*/ 	.word	0x00000110


	//----- nvinfo : EIATTR_EXIT_INSTR_OFFSETS
	.align		4
.L_12:
        /*0028*/ 	.byte	0x04, 0x1c
        /*002a*/ 	.short	(.L_14 - .L_13)


	//   ....[0]....
.L_13:
        /*002c*/ 	.word	0x00000120


	//----- nvinfo : EIATTR_SW_WAR
	.align		4
.L_14:
        /*0030*/ 	.byte	0x04, 0x36
        /*0032*/ 	.short	(.L_16 - .L_15)
.L_15:
        /*0034*/ 	.word	0x00000008
.L_16:


//--------------------- .nv.callgraph             --------------------------
	.section	.nv.callgraph,"",@"SHT_CUDA_CALLGRAPH"
	.align	4
	.sectionentsize	8
	.align		4
        /*0000*/ 	.word	0x00000000
	.align		4
        /*0004*/ 	.word	0xffffffff
	.align		4
        /*0008*/ 	.word	index@(_Z9greetingsv)
	.align		4
        /*000c*/ 	.word	index@(vprintf)
	.align		4
        /*0010*/ 	.word	0x00000000
	.align		4
        /*0014*/ 	.word	0xfffffffe
	.align		4
        /*0018*/ 	.word	0x00000000
	.align		4
        /*001c*/ 	.word	0xfffffffd
	.align		4
        /*0020*/ 	.word	0x00000000
	.align		4
        /*0024*/ 	.word	0xfffffffc


//--------------------- .nv.constant4             --------------------------
	.section	.nv.constant4,"a",@progbits
	.align	8
	.align		8
.nv.constant4:
        /*0000*/ 	.dword	vprintf
	.align		8
        /*0008*/ 	.dword	$str


//--------------------- .text._Z9greetingsv       --------------------------
	.section	.text._Z9greetingsv,"ax",@progbits
	.align	128
        .global         _Z9greetingsv
        .type           _Z9greetingsv,@function
        .size           _Z9greetingsv,(.L_x_2 - _Z9greetingsv)
        .other          _Z9greetingsv,@"STO_CUDA_ENTRY STV_DEFAULT"
_Z9greetingsv:
.text._Z9greetingsv:
[----:B------:R-:W0:Y:S01]  /*0000*/  LDC R1, c[0x0][0x37c] ;  /* 0x0000df00ff017b82 */ /* 0x000e220000000800 */
[----:B------:R-:W1:Y:S01]  /*0010*/  S2R R3, SR_TID.X ;  /* 0x0000000000037919 */ /* 0x000e620000002100 */
[----:B------:R-:W2:Y:S06]  /*0020*/  LDCU UR5, c[0x0][0x2fc] ;  /* 0x00005f80ff0577ac */ /* 0x000eac0008000800 */
[----:B------:R-:W1:Y:S01]  /*0030*/  S2UR UR6, SR_CTAID.X ;  /* 0x00000000000679c3 */ /* 0x000e620000002500 */
[----:B------:R-:W-:Y:S01]  /*0040*/  MOV R2, 0x0 ;  /* 0x0000000000027802 */ /* 0x000fe20000000f00 */
[----:B0-----:R-:W-:Y:S01]  /*0050*/  VIADD R1, R1, 0xfffffff8 ;  /* 0xfffffff801017836 */ /* 0x001fe20000000000 */
[----:B------:R-:W0:Y:S05]  /*0060*/  LDCU UR4, c[0x0][0x2f8] ;  /* 0x00005f00ff0477ac */ /* 0x000e2a0008000800 */
[----:B------:R-:W1:Y:S01]  /*0070*/  LDC R0, c[0x0][0x360] ;  /* 0x0000d800ff007b82 */ /* 0x000e620000000800 */
[----:B0-----:R-:W-:-:S05]  /*0080*/  IADD3 R6, P0, PT, R1, UR4, RZ ;  /* 0x0000000401067c10 */ /* 0x001fca000ff1e0ff */
[----:B--2---:R-:W-:Y:S02]  /*0090*/  IMAD.X R7, RZ, RZ, UR5, P0 ;  /* 0x00000005ff077e24 */ /* 0x004fe400080e06ff */
[----:B-1----:R-:W-:Y:S01]  /*00a0*/  IMAD R0, R0, UR6, R3 ;  /* 0x0000000600007c24 */ /* 0x002fe2000f8e0203 */
[----:B------:R-:W0:Y:S01]  /*00b0*/  LDCU.64 UR6, c[0x4][0x8] ;  /* 0x01000100ff0677ac */ /* 0x000e220008000a00 */
[----:B------:R-:W1:Y:S03]  /*00c0*/  LDC.64 R2, c[0x4][R2] ;  /* 0x0100000002027b82 */ /* 0x000e660000000a00 */
[----:B------:R2:W-:Y:S01]  /*00d0*/  STL [R1], R0 ;  /* 0x0000000001007387 */ /* 0x0005e20000100800 */
[----:B0-----:R-:W-:Y:S01]  /*00e0*/  IMAD.U32 R4, RZ, RZ, UR6 ;  /* 0x00000006ff047e24 */ /* 0x001fe2000f8e00ff */
[----:B--2---:R-:W-:-:S07]  /*00f0*/  MOV R5, UR7 ;  /* 0x0000000700057c02 */ /* 0x004fce0008000f00 */
[----:B------:R-:W-:-:S07]  /*0100*/  LEPC R20, `(.L_x_0) ;  /* 0x000000001014794e */ /* 0x000fce0000000000 */
[----:B-1----:R-:W-:Y:S05]  /*0110*/  CALL.ABS.NOINC R2 ;  /* 0x0000000002007343 */ /* 0x002fea0003c00000 */
.L_x_0:
[----:B------:R-:W-:Y:S05]  /*0120*/  EXIT ;  /* 0x000000000000794d */ /* 0x000fea0003800000 */
.L_x_1:
[----:B------:R-:W-:-:S00]  /*0130*/  BRA `(.L_x_1) ;  /* 0xfffffffc00fc7947 */ /* 0x000fc0000383ffff */
[----:B------:R-:W-:-:S00]  /*0140*/  NOP ;  /* 0x0000000000007918 */ /* 0x000fc00000000000 */
        /* <DEDUP_REMOVED lines=11> */
.L_x_2:


//--------------------- .nv.global.init           --------------------------
	.section	.nv.global.init,"aw",@progbits
.nv.global.init:
	.type		$str,@object
	.size		$str,(.L_0 - $str)
$str:
        /*0000*/ 	.byte	0x48, 0x65, 0x6c, 0x6c, 0x6f, 0x20, 0x77, 0x6f, 0x72, 0x6c, 0x64, 0x21, 0x20, 0x4d, 0x79, 0x20
        /*0010*/ 	.byte	0x74, 0x68, 0x72, 0x65, 0x61, 0x64, 0x49, 0x64, 0x20, 0x69, 0x73, 0x20, 0x25, 0x64, 0x0a, 0x00
.L_0:


//--------------------- .nv.shared.reserved.0     --------------------------
	.section	.nv.shared.reserved.0,"aw",@nobits
	.weak		__nv_reservedSMEM_offset_0_alias
	.size		__nv_reservedSMEM_offset_0_alias, 0, 64
	.other		__nv_reservedSMEM_offset_0_alias,@"STO_CUDA_RESERVED_SHARED STV_DEFAULT"
__nv_reservedSMEM_offset_0_alias:
	.zero		0
	.zero		64


//--------------------- .nv.constant0._Z9greetingsv --------------------------
	.section	.nv.constant0._Z9greetingsv,"a",@progbits
	.sectionflags	@""
	.align	4
.nv.constant0._Z9greetingsv:
	.zero		896


//--------------------- SYMBOLS --------------------------

	.type		.nv.reservedSmem.offset0,@object
	.size		.nv.reservedSmem.offset0,0x4
	.type		vprintf,@function
